//
// Generated by NVIDIA NVVM Compiler
//
// Compiler Build ID: CL-36424714
// Cuda compilation tools, release 13.0, V13.0.88
// Based on NVVM 20.0.0
//

.version 9.0
.target sm_100
.address_size 64

	// .globl	_Z15sinewave_kernelP6float4jjf
.global .align 4 .b8 __cudart_i2opi_f[24] = {65, 144, 67, 60, 153, 149, 98, 219, 192, 221, 52, 245, 209, 87, 39, 252, 41, 21, 68, 78, 110, 131, 249, 162};

.visible .entry _Z15sinewave_kernelP6float4jjf(
	.param .u64 .ptr .align 1 _Z15sinewave_kernelP6float4jjf_param_0,
	.param .u32 _Z15sinewave_kernelP6float4jjf_param_1,
	.param .u32 _Z15sinewave_kernelP6float4jjf_param_2,
	.param .f32 _Z15sinewave_kernelP6float4jjf_param_3
)
{
	.local .align 4 .b8 	__local_depot0[28];
	.reg .b64 	%SP;
	.reg .b64 	%SPL;
	.reg .pred 	%p<17>;
	.reg .b32 	%r<91>;
	.reg .b32 	%f<67>;
	.reg .b64 	%rd<43>;
	.reg .b64 	%fd<5>;

	mov.u64 	%SPL, __local_depot0;
	ld.param.u64 	%rd16, [_Z15sinewave_kernelP6float4jjf_param_0];
	ld.param.u32 	%r31, [_Z15sinewave_kernelP6float4jjf_param_1];
	ld.param.u32 	%r32, [_Z15sinewave_kernelP6float4jjf_param_2];
	ld.param.f32 	%f16, [_Z15sinewave_kernelP6float4jjf_param_3];
	add.u64 	%rd1, %SPL, 0;
	mov.u32 	%r33, %ctaid.x;
	mov.u32 	%r34, %ntid.x;
	mov.u32 	%r35, %tid.x;
	mad.lo.s32 	%r1, %r33, %r34, %r35;
	mov.u32 	%r36, %ctaid.y;
	mov.u32 	%r37, %ntid.y;
	mov.u32 	%r38, %tid.y;
	mad.lo.s32 	%r2, %r36, %r37, %r38;
	cvt.rn.f32.s32 	%f17, %r1;
	cvt.rn.f32.u32 	%f18, %r31;
	div.rn.f32 	%f19, %f17, %f18;
	cvt.rn.f32.u32 	%f20, %r2;
	cvt.rn.f32.u32 	%f21, %r32;
	div.rn.f32 	%f22, %f20, %f21;
	fma.rn.f32 	%f1, %f19, 0f40000000, 0fBF800000;
	fma.rn.f32 	%f2, %f22, 0f40000000, 0fBF800000;
	fma.rn.f32 	%f3, %f1, 0f40800000, %f16;
	mul.f32 	%f23, %f3, 0f3F22F983;
	cvt.rni.s32.f32 	%r86, %f23;
	cvt.rn.f32.s32 	%f24, %r86;
	fma.rn.f32 	%f25, %f24, 0fBFC90FDA, %f3;
	fma.rn.f32 	%f26, %f24, 0fB3A22168, %f25;
	fma.rn.f32 	%f65, %f24, 0fA7C234C5, %f26;
	abs.f32 	%f5, %f3;
	setp.ltu.f32 	%p1, %f5, 0f47CE4780;
	@%p1 bra 	$L__BB0_8;
	setp.neu.f32 	%p2, %f5, 0f7F800000;
	@%p2 bra 	$L__BB0_3;
	mov.f32 	%f29, 0f00000000;
	mul.rn.f32 	%f65, %f3, %f29;
	mov.b32 	%r86, 0;
	bra.uni 	$L__BB0_8;
$L__BB0_3:
	mov.b32 	%r4, %f3;
	shl.b32 	%r40, %r4, 8;
	or.b32  	%r5, %r40, -2147483648;
	mov.b64 	%rd39, 0;
	mov.b32 	%r83, 0;
	mov.u64 	%rd37, __cudart_i2opi_f;
	mov.u64 	%rd38, %rd1;
$L__BB0_4:
	.pragma "nounroll";
	ld.global.nc.u32 	%r41, [%rd37];
	mad.wide.u32 	%rd20, %r41, %r5, %rd39;
	shr.u64 	%rd39, %rd20, 32;
	st.local.u32 	[%rd38], %rd20;
	add.s32 	%r83, %r83, 1;
	add.s64 	%rd38, %rd38, 4;
	add.s64 	%rd37, %rd37, 4;
	setp.ne.s32 	%p3, %r83, 6;
	@%p3 bra 	$L__BB0_4;
	shr.u32 	%r42, %r4, 23;
	st.local.u32 	[%rd1+24], %rd39;
	and.b32  	%r8, %r42, 31;
	and.b32  	%r43, %r42, 224;
	add.s32 	%r44, %r43, -128;
	shr.u32 	%r45, %r44, 5;
	mul.wide.u32 	%rd21, %r45, 4;
	sub.s64 	%rd8, %rd1, %rd21;
	ld.local.u32 	%r84, [%rd8+24];
	ld.local.u32 	%r85, [%rd8+20];
	setp.eq.s32 	%p4, %r8, 0;
	@%p4 bra 	$L__BB0_7;
	shf.l.wrap.b32 	%r84, %r85, %r84, %r8;
	ld.local.u32 	%r46, [%rd8+16];
	shf.l.wrap.b32 	%r85, %r46, %r85, %r8;
$L__BB0_7:
	shr.u32 	%r47, %r84, 30;
	shf.l.wrap.b32 	%r48, %r85, %r84, 2;
	shl.b32 	%r49, %r85, 2;
	shr.u32 	%r50, %r48, 31;
	add.s32 	%r51, %r50, %r47;
	neg.s32 	%r52, %r51;
	setp.lt.s32 	%p5, %r4, 0;
	selp.b32 	%r86, %r52, %r51, %p5;
	xor.b32  	%r53, %r48, %r4;
	shr.s32 	%r54, %r48, 31;
	xor.b32  	%r55, %r54, %r48;
	xor.b32  	%r56, %r54, %r49;
	cvt.u64.u32 	%rd22, %r55;
	shl.b64 	%rd23, %rd22, 32;
	cvt.u64.u32 	%rd24, %r56;
	or.b64  	%rd25, %rd23, %rd24;
	cvt.rn.f64.s64 	%fd1, %rd25;
	mul.f64 	%fd2, %fd1, 0d3BF921FB54442D19;
	cvt.rn.f32.f64 	%f27, %fd2;
	neg.f32 	%f28, %f27;
	setp.lt.s32 	%p6, %r53, 0;
	selp.f32 	%f65, %f28, %f27, %p6;
$L__BB0_8:
	mul.rn.f32 	%f30, %f65, %f65;
	and.b32  	%r58, %r86, 1;
	setp.eq.b32 	%p7, %r58, 1;
	selp.f32 	%f31, 0f3F800000, %f65, %p7;
	fma.rn.f32 	%f32, %f30, %f31, 0f00000000;
	fma.rn.f32 	%f33, %f30, 0f37CBAC00, 0fBAB607ED;
	selp.f32 	%f34, %f33, 0fB94D4153, %p7;
	selp.f32 	%f35, 0f3D2AAABB, 0f3C0885E4, %p7;
	fma.rn.f32 	%f36, %f34, %f30, %f35;
	selp.f32 	%f37, 0fBEFFFFFF, 0fBE2AAAA8, %p7;
	fma.rn.f32 	%f38, %f36, %f30, %f37;
	fma.rn.f32 	%f39, %f38, %f32, %f31;
	and.b32  	%r59, %r86, 2;
	setp.eq.s32 	%p8, %r59, 0;
	mov.f32 	%f40, 0f00000000;
	sub.f32 	%f41, %f40, %f39;
	selp.f32 	%f9, %f39, %f41, %p8;
	fma.rn.f32 	%f10, %f2, 0f40800000, %f16;
	mul.f32 	%f42, %f10, 0f3F22F983;
	cvt.rni.s32.f32 	%r90, %f42;
	cvt.rn.f32.s32 	%f43, %r90;
	fma.rn.f32 	%f44, %f43, 0fBFC90FDA, %f10;
	fma.rn.f32 	%f45, %f43, 0fB3A22168, %f44;
	fma.rn.f32 	%f66, %f43, 0fA7C234C5, %f45;
	abs.f32 	%f12, %f10;
	setp.ltu.f32 	%p9, %f12, 0f47CE4780;
	@%p9 bra 	$L__BB0_16;
	setp.neu.f32 	%p10, %f12, 0f7F800000;
	@%p10 bra 	$L__BB0_11;
	mov.f32 	%f48, 0f00000000;
	mul.rn.f32 	%f66, %f10, %f48;
	mov.b32 	%r90, 0;
	bra.uni 	$L__BB0_16;
$L__BB0_11:
	mov.b32 	%r18, %f10;
	shl.b32 	%r61, %r18, 8;
	or.b32  	%r19, %r61, -2147483648;
	mov.b64 	%rd42, 0;
	mov.b32 	%r87, 0;
	mov.u64 	%rd40, __cudart_i2opi_f;
	mov.u64 	%rd41, %rd1;
$L__BB0_12:
	.pragma "nounroll";
	ld.global.nc.u32 	%r62, [%rd40];
	mad.wide.u32 	%rd28, %r62, %r19, %rd42;
	shr.u64 	%rd42, %rd28, 32;
	st.local.u32 	[%rd41], %rd28;
	add.s32 	%r87, %r87, 1;
	add.s64 	%rd41, %rd41, 4;
	add.s64 	%rd40, %rd40, 4;
	setp.ne.s32 	%p11, %r87, 6;
	@%p11 bra 	$L__BB0_12;
	shr.u32 	%r63, %r18, 23;
	st.local.u32 	[%rd1+24], %rd42;
	and.b32  	%r22, %r63, 31;
	and.b32  	%r64, %r63, 224;
	add.s32 	%r65, %r64, -128;
	shr.u32 	%r66, %r65, 5;
	mul.wide.u32 	%rd29, %r66, 4;
	sub.s64 	%rd15, %rd1, %rd29;
	ld.local.u32 	%r88, [%rd15+24];
	ld.local.u32 	%r89, [%rd15+20];
	setp.eq.s32 	%p12, %r22, 0;
	@%p12 bra 	$L__BB0_15;
	shf.l.wrap.b32 	%r88, %r89, %r88, %r22;
	ld.local.u32 	%r67, [%rd15+16];
	shf.l.wrap.b32 	%r89, %r67, %r89, %r22;
$L__BB0_15:
	shr.u32 	%r68, %r88, 30;
	shf.l.wrap.b32 	%r69, %r89, %r88, 2;
	shl.b32 	%r70, %r89, 2;
	shr.u32 	%r71, %r69, 31;
	add.s32 	%r72, %r71, %r68;
	neg.s32 	%r73, %r72;
	setp.lt.s32 	%p13, %r18, 0;
	selp.b32 	%r90, %r73, %r72, %p13;
	xor.b32  	%r74, %r69, %r18;
	shr.s32 	%r75, %r69, 31;
	xor.b32  	%r76, %r75, %r69;
	xor.b32  	%r77, %r75, %r70;
	cvt.u64.u32 	%rd30, %r76;
	shl.b64 	%rd31, %rd30, 32;
	cvt.u64.u32 	%rd32, %r77;
	or.b64  	%rd33, %rd31, %rd32;
	cvt.rn.f64.s64 	%fd3, %rd33;
	mul.f64 	%fd4, %fd3, 0d3BF921FB54442D19;
	cvt.rn.f32.f64 	%f46, %fd4;
	neg.f32 	%f47, %f46;
	setp.lt.s32 	%p14, %r74, 0;
	selp.f32 	%f66, %f47, %f46, %p14;
$L__BB0_16:
	cvta.to.global.u64 	%rd34, %rd16;
	add.s32 	%r79, %r90, 1;
	mul.rn.f32 	%f49, %f66, %f66;
	and.b32  	%r80, %r90, 1;
	setp.eq.b32 	%p15, %r80, 1;
	selp.f32 	%f50, %f66, 0f3F800000, %p15;
	fma.rn.f32 	%f51, %f49, %f50, 0f00000000;
	fma.rn.f32 	%f52, %f49, 0f37CBAC00, 0fBAB607ED;
	selp.f32 	%f53, 0fB94D4153, %f52, %p15;
	selp.f32 	%f54, 0f3C0885E4, 0f3D2AAABB, %p15;
	fma.rn.f32 	%f55, %f53, %f49, %f54;
	selp.f32 	%f56, 0fBE2AAAA8, 0fBEFFFFFF, %p15;
	fma.rn.f32 	%f57, %f55, %f49, %f56;
	fma.rn.f32 	%f58, %f57, %f51, %f50;
	and.b32  	%r81, %r79, 2;
	setp.eq.s32 	%p16, %r81, 0;
	mov.f32 	%f59, 0f00000000;
	sub.f32 	%f60, %f59, %f58;
	selp.f32 	%f61, %f58, %f60, %p16;
	mul.f32 	%f62, %f9, %f61;
	mul.f32 	%f63, %f62, 0f3F000000;
	mad.lo.s32 	%r82, %r31, %r2, %r1;
	mul.wide.u32 	%rd35, %r82, 16;
	add.s64 	%rd36, %rd34, %rd35;
	mov.f32 	%f64, 0f3F800000;
	st.global.v4.f32 	[%rd36], {%f1, %f63, %f2, %f64};
	ret;

}


// ===== COMPILED SASS (sm_100) =====

	.target	sm_100

	.elftype	@"ET_EXEC"


//--------------------- .note.nv.tkinfo           --------------------------
	.section	.note.nv.tkinfo,"",@"SHT_NOTE"
	.sectionflags	@"SHF_NOTE_NV_TKINFO"
	.tkinfo
        /*0018*/ 	.word	0x00000002
        /*0030*/ 	.string	""
        /*0030*/ 	.string	"ptxas"
        /*0030*/ 	.string	"Cuda compilation tools, release 13.0, V13.0.88"
        /*0030*/ 	.string	"Build cuda_13.0.r13.0/compiler.36424714_0"
        /*0030*/ 	.string	"-arch sm_100 -m 64 "



//--------------------- .note.nv.cuinfo           --------------------------
	.section	.note.nv.cuinfo,"",@"SHT_NOTE"
	.sectionflags	@"SHF_NOTE_NV_CUINFO"
        /*0018*/ 	.short	0x0002
        /*001a*/ 	.short	0x0064
        /*001c*/ 	.short	0x0082
	.zero		2


//--------------------- .nv.info                  --------------------------
	.section	.nv.info,"",@"SHT_CUDA_INFO"
	.align	4


	//----- nvinfo : EIATTR_REGCOUNT
	.align		4
        /*0000*/ 	.byte	0x04, 0x2f
        /*0002*/ 	.short	(.L_2 - .L_1)
	.align		4
.L_1:
        /*0004*/ 	.word	index@(_Z15sinewave_kernelP6float4jjf)
        /*0008*/ 	.word	0x00000014


	//----- nvinfo : EIATTR_FRAME_SIZE
	.align		4
.L_2:
        /*000c*/ 	.byte	0x04, 0x11
        /*000e*/ 	.short	(.L_4 - .L_3)
	.align		4
.L_3:
        /*0010*/ 	.word	index@($__internal_0_$__cuda_sm3x_div_rn_noftz_f32_slowpath)
        /*0014*/ 	.word	0x00000020


	//----- nvinfo : EIATTR_FRAME_SIZE
	.align		4
.L_4:
        /*0018*/ 	.byte	0x04, 0x11
        /*001a*/ 	.short	(.L_6 - .L_5)
	.align		4
.L_5:
        /*001c*/ 	.word	index@(_Z15sinewave_kernelP6float4jjf)
        /*0020*/ 	.word	0x00000020


	//----- nvinfo : EIATTR_MIN_STACK_SIZE
	.align		4
.L_6:
        /*0024*/ 	.byte	0x04, 0x12
        /*0026*/ 	.short	(.L_8 - .L_7)
	.align		4
.L_7:
        /*0028*/ 	.word	index@(_Z15sinewave_kernelP6float4jjf)
        /*002c*/ 	.word	0x00000020
.L_8:


//--------------------- .nv.compat                --------------------------
	.section	.nv.compat,"",@"SHT_CUDA_COMPAT_INFO"
	.align	4
        /*0000*/ 	.byte	0x02, 0x09, 0x00, 0x00, 0x02, 0x02, 0x01, 0x00, 0x02, 0x05, 0x05, 0x00, 0x03, 0x07, 0x01, 0x01
        /*0010*/ 	.byte	0x02, 0x03, 0x00, 0x00, 0x02, 0x06, 0x01, 0x00, 0x04, 0x0b, 0x08, 0x00, 0x01, 0x00, 0x00, 0x00
        /*0020*/ 	.byte	0x00, 0x00, 0x00, 0x00


//--------------------- .nv.info._Z15sinewave_kernelP6float4jjf --------------------------
	.section	.nv.info._Z15sinewave_kernelP6float4jjf,"",@"SHT_CUDA_INFO"
	.sectionflags	@""
	.align	4


	//----- nvinfo : EIATTR_CUDA_API_VERSION
	.align		4
        /*0000*/ 	.byte	0x04, 0x37
        /*0002*/ 	.short	(.L_10 - .L_9)
.L_9:
        /*0004*/ 	.word	0x00000082


	//----- nvinfo : EIATTR_KPARAM_INFO
	.align		4
.L_10:
        /*0008*/ 	.byte	0x04, 0x17
        /*000a*/ 	.short	(.L_12 - .L_11)
.L_11:
        /*000c*/ 	.word	0x00000000
        /*0010*/ 	.short	0x0003
        /*0012*/ 	.short	0x0010
        /*0014*/ 	.byte	0x00, 0xf0, 0x11, 0x00


	//----- nvinfo : EIATTR_KPARAM_INFO
	.align		4
.L_12:
        /*0018*/ 	.byte	0x04, 0x17
        /*001a*/ 	.short	(.L_14 - .L_13)
.L_13:
        /*001c*/ 	.word	0x00000000
        /*0020*/ 	.short	0x0002
        /*0022*/ 	.short	0x000c
        /*0024*/ 	.byte	0x00, 0xf0, 0x11, 0x00


	//----- nvinfo : EIATTR_KPARAM_INFO
	.align		4
.L_14:
        /*0028*/ 	.byte	0x04, 0x17
        /*002a*/ 	.short	(.L_16 - .L_15)
.L_15:
        /*002c*/ 	.word	0x00000000
        /*0030*/ 	.short	0x0001
        /*0032*/ 	.short	0x0008
        /*0034*/ 	.byte	0x00, 0xf0, 0x11, 0x00


	//----- nvinfo : EIATTR_KPARAM_INFO
	.align		4
.L_16:
        /*0038*/ 	.byte	0x04, 0x17
        /*003a*/ 	.short	(.L_18 - .L_17)
.L_17:
        /*003c*/ 	.word	0x00000000
        /*0040*/ 	.short	0x0000
        /*0042*/ 	.short	0x0000
        /*0044*/ 	.byte	0x00, 0xf5, 0x21, 0x00


	//----- nvinfo : EIATTR_SPARSE_MMA_MASK
	.align		4
.L_18:
        /*0048*/ 	.byte	0x03, 0x50
        /*004a*/ 	.short	0x0000


	//----- nvinfo : EIATTR_MAXREG_COUNT
	.align		4
        /*004c*/ 	.byte	0x03, 0x1b
        /*004e*/ 	.short	0x00ff


	//----- nvinfo : EIATTR_MERCURY_ISA_VERSION
	.align		4
        /*0050*/ 	.byte	0x03, 0x5f
        /*0052*/ 	.short	0x0101


	//----- nvinfo : EIATTR_VRC_CTA_INIT_COUNT
	.align		4
        /*0054*/ 	.byte	0x02, 0x4a
	.zero		1
	.zero		1


	//----- nvinfo : EIATTR_EXIT_INSTR_OFFSETS
	.align		4
        /*0058*/ 	.byte	0x04, 0x1c
        /*005a*/ 	.short	(.L_20 - .L_19)


	//   ....[0]....
.L_19:
        /*005c*/ 	.word	0x00000dc0


	//----- nvinfo : EIATTR_CRS_STACK_SIZE
	.align		4
.L_20:
        /*0060*/ 	.byte	0x04, 0x1e
        /*0062*/ 	.short	(.L_22 - .L_21)
.L_21:
        /*0064*/ 	.word	0x00000000


	//----- nvinfo : EIATTR_CBANK_PARAM_SIZE
	.align		4
.L_22:
        /*0068*/ 	.byte	0x03, 0x19
        /*006a*/ 	.short	0x0014


	//----- nvinfo : EIATTR_PARAM_CBANK
	.align		4
        /*006c*/ 	.byte	0x04, 0x0a
        /*006e*/ 	.short	(.L_24 - .L_23)
	.align		4
.L_23:
        /*0070*/ 	.word	index@(.nv.constant0._Z15sinewave_kernelP6float4jjf)
        /*0074*/ 	.short	0x0380
        /*0076*/ 	.short	0x0014


	//----- nvinfo : EIATTR_SW_WAR
	.align		4
.L_24:
        /*0078*/ 	.byte	0x04, 0x36
        /*007a*/ 	.short	(.L_26 - .L_25)
.L_25:
        /*007c*/ 	.word	0x00000008
.L_26:


//--------------------- .nv.callgraph             --------------------------
	.section	.nv.callgraph,"",@"SHT_CUDA_CALLGRAPH"
	.align	4
	.sectionentsize	8
	.align		4
        /*0000*/ 	.word	0x00000000
	.align		4
        /*0004*/ 	.word	0xffffffff
	.align		4
        /*0008*/ 	.word	0x00000000
	.align		4
        /*000c*/ 	.word	0xfffffffe
	.align		4
        /*0010*/ 	.word	0x00000000
	.align		4
        /*0014*/ 	.word	0xfffffffd
	.align		4
        /*0018*/ 	.word	0x00000000
	.align		4
        /*001c*/ 	.word	0xfffffffc


//--------------------- .nv.constant4             --------------------------
	.section	.nv.constant4,"a",@progbits
	.align	8
	.align		8
.nv.constant4:
        /*0000*/ 	.dword	__cudart_i2opi_f


//--------------------- .text._Z15sinewave_kernelP6float4jjf --------------------------
	.section	.text._Z15sinewave_kernelP6float4jjf,"ax",@progbits
	.align	128
        .global         _Z15sinewave_kernelP6float4jjf
        .type           _Z15sinewave_kernelP6float4jjf,@function
        .size           _Z15sinewave_kernelP6float4jjf,(.L_x_22 - _Z15sinewave_kernelP6float4jjf)
        .other          _Z15sinewave_kernelP6float4jjf,@"STO_CUDA_ENTRY STV_DEFAULT"
_Z15sinewave_kernelP6float4jjf:
.text._Z15sinewave_kernelP6float4jjf:
[----:B------:R-:W0:Y:S01]  /*0000*/  LDC R1, c[0x0][0x37c] ;  /* 0x0000df00ff017b82 */ /* 0x000e220000000800 */
[----:B------:R-:W1:Y:S01]  /*0010*/  S2R R0, SR_TID.X ;  /* 0x0000000000007919 */ /* 0x000e620000002100 */
[----:B------:R-:W2:Y:S06]  /*0020*/  LDCU UR5, c[0x0][0x388] ;  /* 0x00007100ff0577ac */ /* 0x000eac0008000800 */
[----:B------:R-:W1:Y:S01]  /*0030*/  S2UR UR4, SR_CTAID.X ;  /* 0x00000000000479c3 */ /* 0x000e620000002500 */
[----:B------:R-:W-:Y:S01]  /*0040*/  BSSY.RECONVERGENT B0, `(.L_x_0) ;  /* 0x0000015000007945 */ /* 0x000fe20003800200 */
[----:B------:R-:W3:Y:S01]  /*0050*/  S2R R9, SR_TID.Y ;  /* 0x0000000000097919 */ /* 0x000ee20000002200 */
[----:B0-----:R-:W-:-:S05]  /*0060*/  VIADD R1, R1, 0xffffffe0 ;  /* 0xffffffe001017836 */ /* 0x001fca0000000000 */
[----:B------:R-:W1:Y:S08]  /*0070*/  LDC R7, c[0x0][0x360] ;  /* 0x0000d800ff077b82 */ /* 0x000e700000000800 */
[----:B------:R-:W3:Y:S01]  /*0080*/  LDC R10, c[0x0][0x364] ;  /* 0x0000d900ff0a7b82 */ /* 0x000ee20000000800 */
[----:B--2---:R-:W-:-:S04]  /*0090*/  I2FP.F32.U32 R3, UR5 ;  /* 0x0000000500037c45 */ /* 0x004fc80008201000 */
[----:B------:R-:W0:Y:S03]  /*00a0*/  MUFU.RCP R2, R3 ;  /* 0x0000000300027308 */ /* 0x000e260000001000 */
[----:B------:R-:W3:Y:S01]  /*00b0*/  S2UR UR5, SR_CTAID.Y ;  /* 0x00000000000579c3 */ /* 0x000ee20000002600 */
[----:B-1----:R-:W-:-:S05]  /*00c0*/  IMAD R7, R7, UR4, R0 ;  /* 0x0000000407077c24 */ /* 0x002fca000f8e0200 */
[----:B------:R-:W-:Y:S01]  /*00d0*/  I2FP.F32.S32 R0, R7 ;  /* 0x0000000700007245 */ /* 0x000fe20000201400 */
[----:B0-----:R-:W-:-:S03]  /*00e0*/  FFMA R5, -R3, R2, 1 ;  /* 0x3f80000003057423 */ /* 0x001fc60000000102 */
[----:B------:R-:W0:Y:S01]  /*00f0*/  FCHK P0, R0, R3 ;  /* 0x0000000300007302 */ /* 0x000e220000000000 */
[----:B------:R-:W-:-:S04]  /*0100*/  FFMA R5, R2, R5, R2 ;  /* 0x0000000502057223 */ /* 0x000fc80000000002 */
[----:B------:R-:W-:Y:S01]  /*0110*/  FFMA R4, R0, R5, RZ ;  /* 0x0000000500047223 */ /* 0x000fe200000000ff */
[----:B---3--:R-:W-:-:S03]  /*0120*/  IMAD R10, R10, UR5, R9 ;  /* 0x000000050a0a7c24 */ /* 0x008fc6000f8e0209 */
[----:B------:R-:W-:-:S04]  /*0130*/  FFMA R2, -R3, R4, R0 ;  /* 0x0000000403027223 */ /* 0x000fc80000000100 */
[----:B------:R-:W-:Y:S01]  /*0140*/  FFMA R4, R5, R2, R4 ;  /* 0x0000000205047223 */ /* 0x000fe20000000004 */
[----:B0-----:R-:W-:Y:S06]  /*0150*/  @!P0 BRA `(.L_x_1) ;  /* 0x00000000000c8947 */ /* 0x001fec0003800000 */
[----:B------:R-:W-:-:S07]  /*0160*/  MOV R2, 0x180 ;  /* 0x0000018000027802 */ /* 0x000fce0000000f00 */
[----:B------:R-:W-:Y:S05]  /*0170*/  CALL.REL.NOINC `($__internal_0_$__cuda_sm3x_div_rn_noftz_f32_slowpath) ;  /* 0x0000000c00147944 */ /* 0x000fea0003c00000 */
[----:B------:R-:W-:-:S07]  /*0180*/  IMAD.MOV.U32 R4, RZ, RZ, R0 ;  /* 0x000000ffff047224 */ /* 0x000fce00078e0000 */
.L_x_1:
[----:B------:R-:W-:Y:S05]  /*0190*/  BSYNC.RECONVERGENT B0 ;  /* 0x0000000000007941 */ /* 0x000fea0003800200 */
.L_x_0:
[----:B------:R-:W0:Y:S01]  /*01a0*/  LDCU UR4, c[0x0][0x38c] ;  /* 0x00007180ff0477ac */ /* 0x000e220008000800 */
[----:B------:R-:W-:Y:S01]  /*01b0*/  I2FP.F32.U32 R0, R10 ;  /* 0x0000000a00007245 */ /* 0x000fe20000201000 */
[----:B------:R-:W-:Y:S01]  /*01c0*/  BSSY.RECONVERGENT B0, `(.L_x_2) ;  /* 0x000000d000007945 */ /* 0x000fe20003800200 */
[----:B0-----:R-:W-:-:S04]  /*01d0*/  I2FP.F32.U32 R3, UR4 ;  /* 0x0000000400037c45 */ /* 0x001fc80008201000 */
[----:B------:R-:W0:Y:S08]  /*01e0*/  MUFU.RCP R2, R3 ;  /* 0x0000000300027308 */ /* 0x000e300000001000 */
[----:B------:R-:W1:Y:S01]  /*01f0*/  FCHK P0, R0, R3 ;  /* 0x0000000300007302 */ /* 0x000e620000000000 */
[----:B0-----:R-:W-:-:S04]  /*0200*/  FFMA R5, -R3, R2, 1 ;  /* 0x3f80000003057423 */ /* 0x001fc80000000102 */
[----:B------:R-:W-:-:S04]  /*0210*/  FFMA R5, R2, R5, R2 ;  /* 0x0000000502057223 */ /* 0x000fc80000000002 */
[----:B------:R-:W-:-:S04]  /*0220*/  FFMA R2, R0, R5, RZ ;  /* 0x0000000500027223 */ /* 0x000fc800000000ff */
[----:B------:R-:W-:-:S04]  /*0230*/  FFMA R6, -R3, R2, R0 ;  /* 0x0000000203067223 */ /* 0x000fc80000000100 */
[----:B------:R-:W-:Y:S01]  /*0240*/  FFMA R6, R5, R6, R2 ;  /* 0x0000000605067223 */ /* 0x000fe20000000002 */
[----:B-1----:R-:W-:Y:S06]  /*0250*/  @!P0 BRA `(.L_x_3) ;  /* 0x00000000000c8947 */ /* 0x002fec0003800000 */
[----:B------:R-:W-:-:S07]  /*0260*/  MOV R2, 0x280 ;  /* 0x0000028000027802 */ /* 0x000fce0000000f00 */
[----:B------:R-:W-:Y:S05]  /*0270*/  CALL.REL.NOINC `($__internal_0_$__cuda_sm3x_div_rn_noftz_f32_slowpath) ;  /* 0x0000000800d47944 */ /* 0x000fea0003c00000 */
[----:B------:R-:W-:-:S07]  /*0280*/  IMAD.MOV.U32 R6, RZ, RZ, R0 ;  /* 0x000000ffff067224 */ /* 0x000fce00078e0000 */
.L_x_3:
[----:B------:R-:W-:Y:S05]  /*0290*/  BSYNC.RECONVERGENT B0 ;  /* 0x0000000000007941 */ /* 0x000fea0003800200 */
.L_x_2:
[----:B------:R-:W0:Y:S01]  /*02a0*/  LDC R9, c[0x0][0x390] ;  /* 0x0000e400ff097b82 */ /* 0x000e220000000800 */
[----:B------:R-:W-:Y:S01]  /*02b0*/  IMAD.MOV.U32 R5, RZ, RZ, 0x40000000 ;  /* 0x40000000ff057424 */ /* 0x000fe200078e00ff */
[----:B------:R-:W1:Y:S01]  /*02c0*/  LDCU.64 UR6, c[0x0][0x358] ;  /* 0x00006b00ff0677ac */ /* 0x000e620008000a00 */
[----:B------:R-:W-:Y:S02]  /*02d0*/  BSSY.RECONVERGENT B0, `(.L_x_4) ;  /* 0x0000043000007945 */ /* 0x000fe40003800200 */
[-C--:B------:R-:W-:Y:S01]  /*02e0*/  FFMA R4, R4, R5.reuse, -1 ;  /* 0xbf80000004047423 */ /* 0x080fe20000000005 */
[----:B------:R-:W-:-:S03]  /*02f0*/  FFMA R6, R6, R5, -1 ;  /* 0xbf80000006067423 */ /* 0x000fc60000000005 */
[----:B0-----:R-:W-:-:S04]  /*0300*/  FFMA R11, R4, 4, R9 ;  /* 0x40800000040b7823 */ /* 0x001fc80000000009 */
[C---:B------:R-:W-:Y:S01]  /*0310*/  FMUL R0, R11.reuse, 0.63661974668502807617 ;  /* 0x3f22f9830b007820 */ /* 0x040fe20000400000 */
[----:B------:R-:W-:-:S05]  /*0320*/  FSETP.GE.AND P0, PT, |R11|, 105615, PT ;  /* 0x47ce47800b00780b */ /* 0x000fca0003f06200 */
[----:B------:R-:W0:Y:S02]  /*0330*/  F2I.NTZ R0, R0 ;  /* 0x0000000000007305 */ /* 0x000e240000203100 */
[----:B0-----:R-:W-:-:S05]  /*0340*/  I2FP.F32.S32 R2, R0 ;  /* 0x0000000000027245 */ /* 0x001fca0000201400 */
[----:B------:R-:W-:-:S04]  /*0350*/  FFMA R3, R2, -1.5707962512969970703, R11 ;  /* 0xbfc90fda02037823 */ /* 0x000fc8000000000b */
[----:B------:R-:W-:-:S04]  /*0360*/  FFMA R3, R2, -7.5497894158615963534e-08, R3 ;  /* 0xb3a2216802037823 */ /* 0x000fc80000000003 */
[----:B------:R-:W-:Y:S01]  /*0370*/  FFMA R3, R2, -5.3903029534742383927e-15, R3 ;  /* 0xa7c234c502037823 */ /* 0x000fe20000000003 */
[----:B-1----:R-:W-:Y:S06]  /*0380*/  @!P0 BRA `(.L_x_5) ;  /* 0x0000000000dc8947 */ /* 0x002fec0003800000 */
[----:B------:R-:W-:-:S13]  /*0390*/  FSETP.NEU.AND P0, PT, |R11|, +INF , PT ;  /* 0x7f8000000b00780b */ /* 0x000fda0003f0d200 */
[----:B------:R-:W-:Y:S01]  /*03a0*/  @!P0 FMUL R3, RZ, R11 ;  /* 0x0000000bff038220 */ /* 0x000fe20000400000 */
[----:B------:R-:W-:Y:S01]  /*03b0*/  @!P0 IMAD.MOV.U32 R0, RZ, RZ, RZ ;  /* 0x000000ffff008224 */ /* 0x000fe200078e00ff */
[----:B------:R-:W-:Y:S06]  /*03c0*/  @!P0 BRA `(.L_x_5) ;  /* 0x0000000000cc8947 */ /* 0x000fec0003800000 */
[----:B------:R-:W-:Y:S01]  /*03d0*/  IMAD.SHL.U32 R2, R11, 0x100, RZ ;  /* 0x000001000b027824 */ /* 0x000fe200078e00ff */
[----:B------:R-:W0:Y:S01]  /*03e0*/  LDCU.64 UR8, c[0x4][URZ] ;  /* 0x01000000ff0877ac */ /* 0x000e220008000a00 */
[----:B------:R-:W-:Y:S02]  /*03f0*/  IMAD.MOV.U32 R8, RZ, RZ, RZ ;  /* 0x000000ffff087224 */ /* 0x000fe400078e00ff */
[----:B------:R-:W-:Y:S01]  /*0400*/  IMAD.MOV.U32 R0, RZ, RZ, R1 ;  /* 0x000000ffff007224 */ /* 0x000fe200078e0001 */
[----:B------:R-:W-:Y:S01]  /*0410*/  LOP3.LUT R15, R2, 0x80000000, RZ, 0xfc, !PT ;  /* 0x80000000020f7812 */ /* 0x000fe200078efcff */
[----:B------:R-:W-:Y:S01]  /*0420*/  UMOV UR5, URZ ;  /* 0x000000ff00057c82 */ /* 0x000fe20008000000 */
[----:B------:R-:W-:-:S05]  /*0430*/  UMOV UR4, URZ ;  /* 0x000000ff00047c82 */ /* 0x000fca0008000000 */
.L_x_6:
[----:B0-----:R-:W-:Y:S02]  /*0440*/  IMAD.U32 R12, RZ, RZ, UR8 ;  /* 0x00000008ff0c7e24 */ /* 0x001fe4000f8e00ff */
[----:B------:R-:W-:-:S05]  /*0450*/  IMAD.U32 R13, RZ, RZ, UR9 ;  /* 0x00000009ff0d7e24 */ /* 0x000fca000f8e00ff */
[----:B------:R-:W2:Y:S01]  /*0460*/  LDG.E.CONSTANT R2, desc[UR6][R12.64] ;  /* 0x000000060c027981 */ /* 0x000ea2000c1e9900 */
[----:B------:R-:W-:Y:S02]  /*0470*/  UIADD3 UR8, UP0, UPT, UR8, 0x4, URZ ;  /* 0x0000000408087890 */ /* 0x000fe4000ff1e0ff */
[----:B------:R-:W-:Y:S02]  /*0480*/  UIADD3 UR4, UPT, UPT, UR4, 0x1, URZ ;  /* 0x0000000104047890 */ /* 0x000fe4000fffe0ff */
[----:B------:R-:W-:Y:S02]  /*0490*/  UIADD3.X UR9, UPT, UPT, URZ, UR9, URZ, UP0, !UPT ;  /* 0x00000009ff097290 */ /* 0x000fe400087fe4ff */
[----:B------:R-:W-:Y:S01]  /*04a0*/  UISETP.NE.AND UP0, UPT, UR4, 0x6, UPT ;  /* 0x000000060400788c */ /* 0x000fe2000bf05270 */
[----:B--2---:R-:W-:-:S03]  /*04b0*/  IMAD.WIDE.U32 R2, R2, R15, RZ ;  /* 0x0000000f02027225 */ /* 0x004fc600078e00ff */
[----:B------:R-:W-:-:S04]  /*04c0*/  IADD3 R5, P0, PT, R2, R8, RZ ;  /* 0x0000000802057210 */ /* 0x000fc80007f1e0ff */
[----:B------:R-:W-:Y:S01]  /*04d0*/  IADD3.X R8, PT, PT, R3, UR5, RZ, P0, !PT ;  /* 0x0000000503087c10 */ /* 0x000fe200087fe4ff */
[----:B------:R0:W-:Y:S02]  /*04e0*/  STL [R0], R5 ;  /* 0x0000000500007387 */ /* 0x0001e40000100800 */
[----:B0-----:R-:W-:Y:S01]  /*04f0*/  VIADD R0, R0, 0x4 ;  /* 0x0000000400007836 */ /* 0x001fe20000000000 */
[----:B------:R-:W-:Y:S06]  /*0500*/  BRA.U UP0, `(.L_x_6) ;  /* 0xfffffffd00cc7547 */ /* 0x000fec000b83ffff */
[----:B------:R-:W-:Y:S01]  /*0510*/  SHF.R.U32.HI R5, RZ, 0x17, R11 ;  /* 0x00000017ff057819 */ /* 0x000fe2000001160b */
[----:B------:R0:W-:Y:S03]  /*0520*/  STL [R1+0x18], R8 ;  /* 0x0000180801007387 */ /* 0x0001e60000100800 */
[C---:B------:R-:W-:Y:S02]  /*0530*/  LOP3.LUT R0, R5.reuse, 0xe0, RZ, 0xc0, !PT ;  /* 0x000000e005007812 */ /* 0x040fe400078ec0ff */
[----:B------:R-:W-:-:S03]  /*0540*/  LOP3.LUT P0, RZ, R5, 0x1f, RZ, 0xc0, !PT ;  /* 0x0000001f05ff7812 */ /* 0x000fc6000780c0ff */
[----:B------:R-:W-:-:S05]  /*0550*/  VIADD R0, R0, 0xffffff80 ;  /* 0xffffff8000007836 */ /* 0x000fca0000000000 */
[----:B------:R-:W-:-:S05]  /*0560*/  SHF.R.U32.HI R0, RZ, 0x5, R0 ;  /* 0x00000005ff007819 */ /* 0x000fca0000011600 */
[----:B------:R-:W-:-:S05]  /*0570*/  IMAD R14, R0, -0x4, R1 ;  /* 0xfffffffc000e7824 */ /* 0x000fca00078e0201 */
[----:B------:R-:W2:Y:S04]  /*0580*/  LDL R0, [R14+0x18] ;  /* 0x000018000e007983 */ /* 0x000ea80000100800 */
[----:B------:R-:W2:Y:S04]  /*0590*/  LDL R3, [R14+0x14] ;  /* 0x000014000e037983 */ /* 0x000ea80000100800 */
[----:B------:R-:W3:Y:S01]  /*05a0*/  @P0 LDL R2, [R14+0x10] ;  /* 0x000010000e020983 */ /* 0x000ee20000100800 */
[----:B------:R-:W-:Y:S01]  /*05b0*/  LOP3.LUT R5, R5, 0x1f, RZ, 0xc0, !PT ;  /* 0x0000001f05057812 */ /* 0x000fe200078ec0ff */
[----:B------:R-:W-:Y:S01]  /*05c0*/  UMOV UR4, 0x54442d19 ;  /* 0x54442d1900047882 */ /* 0x000fe20000000000 */
[----:B------:R-:W-:-:S02]  /*05d0*/  UMOV UR5, 0x3bf921fb ;  /* 0x3bf921fb00057882 */ /* 0x000fc40000000000 */
[-C--:B--2---:R-:W-:Y:S02]  /*05e0*/  @P0 SHF.L.W.U32.HI R0, R3, R5.reuse, R0 ;  /* 0x0000000503000219 */ /* 0x084fe40000010e00 */
[----:B---3--:R-:W-:Y:S02]  /*05f0*/  @P0 SHF.L.W.U32.HI R3, R2, R5, R3 ;  /* 0x0000000502030219 */ /* 0x008fe40000010e03 */
[----:B------:R-:W-:Y:S02]  /*0600*/  ISETP.GE.AND P0, PT, R11, RZ, PT ;  /* 0x000000ff0b00720c */ /* 0x000fe40003f06270 */
[C---:B------:R-:W-:Y:S01]  /*0610*/  SHF.L.W.U32.HI R2, R3.reuse, 0x2, R0 ;  /* 0x0000000203027819 */ /* 0x040fe20000010e00 */
[----:B------:R-:W-:-:S03]  /*0620*/  IMAD.SHL.U32 R3, R3, 0x4, RZ ;  /* 0x0000000403037824 */ /* 0x000fc600078e00ff */
[----:B------:R-:W-:Y:S02]  /*0630*/  SHF.R.S32.HI R5, RZ, 0x1f, R2 ;  /* 0x0000001fff057819 */ /* 0x000fe40000011402 */
[----:B------:R-:W-:Y:S02]  /*0640*/  LOP3.LUT R11, R2, R11, RZ, 0x3c, !PT ;  /* 0x0000000b020b7212 */ /* 0x000fe400078e3cff */
[C---:B------:R-:W-:Y:S02]  /*0650*/  LOP3.LUT R12, R5.reuse, R3, RZ, 0x3c, !PT ;  /* 0x00000003050c7212 */ /* 0x040fe400078e3cff */
[----:B------:R-:W-:Y:S02]  /*0660*/  LOP3.LUT R13, R5, R2, RZ, 0x3c, !PT ;  /* 0x00000002050d7212 */ /* 0x000fe400078e3cff */
[----:B------:R-:W-:Y:S02]  /*0670*/  SHF.R.U32.HI R3, RZ, 0x1e, R0 ;  /* 0x0000001eff037819 */ /* 0x000fe40000011600 */
[----:B------:R-:W-:-:S02]  /*0680*/  ISETP.GE.AND P1, PT, R11, RZ, PT ;  /* 0x000000ff0b00720c */ /* 0x000fc40003f26270 */
[----:B------:R-:W1:Y:S01]  /*0690*/  I2F.F64.S64 R12, R12 ;  /* 0x0000000c000c7312 */ /* 0x000e620000301c00 */
[----:B------:R-:W-:-:S05]  /*06a0*/  LEA.HI R0, R2, R3, RZ, 0x1 ;  /* 0x0000000302007211 */ /* 0x000fca00078f08ff */
[----:B------:R-:W-:-:S04]  /*06b0*/  IMAD.MOV R2, RZ, RZ, -R0 ;  /* 0x000000ffff027224 */ /* 0x000fc800078e0a00 */
[----:B------:R-:W-:Y:S01]  /*06c0*/  @!P0 IMAD.MOV.U32 R0, RZ, RZ, R2 ;  /* 0x000000ffff008224 */ /* 0x000fe200078e0002 */
[----:B-1----:R-:W-:-:S10]  /*06d0*/  DMUL R14, R12, UR4 ;  /* 0x000000040c0e7c28 */ /* 0x002fd40008000000 */
[----:B------:R-:W1:Y:S02]  /*06e0*/  F2F.F32.F64 R14, R14 ;  /* 0x0000000e000e7310 */ /* 0x000e640000301000 */
[----:B01----:R-:W-:-:S07]  /*06f0*/  FSEL R3, -R14, R14, !P1 ;  /* 0x0000000e0e037208 */ /* 0x003fce0004800100 */
.L_x_5:
[----:B------:R-:W-:Y:S05]  /*0700*/  BSYNC.RECONVERGENT B0 ;  /* 0x0000000000007941 */ /* 0x000fea0003800200 */
.L_x_4:
[----:B------:R-:W-:Y:S01]  /*0710*/  FFMA R11, R6, 4, R9 ;  /* 0x40800000060b7823 */ /* 0x000fe20000000009 */
[----:B------:R-:W-:Y:S02]  /*0720*/  IMAD.MOV.U32 R14, RZ, RZ, 0x37cbac00 ;  /* 0x37cbac00ff0e7424 */ /* 0x000fe400078e00ff */
[----:B------:R-:W-:Y:S01]  /*0730*/  FMUL R5, R3, R3 ;  /* 0x0000000303057220 */ /* 0x000fe20000400000 */
[C---:B------:R-:W-:Y:S01]  /*0740*/  LOP3.LUT R9, R0.reuse, 0x1, RZ, 0xc0, !PT ;  /* 0x0000000100097812 */ /* 0x040fe200078ec0ff */
[----:B------:R-:W-:Y:S01]  /*0750*/  FMUL R2, R11, 0.63661974668502807617 ;  /* 0x3f22f9830b027820 */ /* 0x000fe20000400000 */
[----:B------:R-:W-:Y:S02]  /*0760*/  IMAD.MOV.U32 R12, RZ, RZ, 0x3d2aaabb ;  /* 0x3d2aaabbff0c7424 */ /* 0x000fe400078e00ff */
[----:B------:R-:W-:Y:S01]  /*0770*/  FFMA R8, R5, R14, -0.0013887860113754868507 ;  /* 0xbab607ed05087423 */ /* 0x000fe2000000000e */
[----:B------:R-:W-:Y:S01]  /*0780*/  ISETP.NE.U32.AND P0, PT, R9, 0x1, PT ;  /* 0x000000010900780c */ /* 0x000fe20003f05070 */
[----:B------:R-:W-:Y:S01]  /*0790*/  IMAD.MOV.U32 R9, RZ, RZ, 0x3effffff ;  /* 0x3effffffff097424 */ /* 0x000fe200078e00ff */
[----:B------:R-:W-:Y:S01]  /*07a0*/  LOP3.LUT P1, RZ, R0, 0x2, RZ, 0xc0, !PT ;  /* 0x0000000200ff7812 */ /* 0x000fe2000782c0ff */
[----:B------:R-:W0:Y:S01]  /*07b0*/  F2I.NTZ R2, R2 ;  /* 0x0000000200027305 */ /* 0x000e220000203100 */
[----:B------:R-:W-:Y:S01]  /*07c0*/  FSEL R8, R8, -0.00019574658654164522886, !P0 ;  /* 0xb94d415308087808 */ /* 0x000fe20004000000 */
[----:B------:R-:W-:Y:S01]  /*07d0*/  BSSY.RECONVERGENT B0, `(.L_x_7) ;  /* 0x0000046000007945 */ /* 0x000fe20003800200 */
[----:B------:R-:W-:-:S02]  /*07e0*/  FSEL R12, R12, 0.0083327032625675201416, !P0 ;  /* 0x3c0885e40c0c7808 */ /* 0x000fc40004000000 */
[----:B------:R-:W-:-:S03]  /*07f0*/  FSEL R0, R3, 1, P0 ;  /* 0x3f80000003007808 */ /* 0x000fc60000000000 */
[----:B------:R-:W-:Y:S01]  /*0800*/  FFMA R8, R5, R8, R12 ;  /* 0x0000000805087223 */ /* 0x000fe2000000000c */
[----:B------:R-:W-:Y:S02]  /*0810*/  FSEL R12, -R9, -0.16666662693023681641, !P0 ;  /* 0xbe2aaaa8090c7808 */ /* 0x000fe40004000100 */
[----:B------:R-:W-:-:S03]  /*0820*/  FSETP.GE.AND P0, PT, |R11|, 105615, PT ;  /* 0x47ce47800b00780b */ /* 0x000fc60003f06200 */
[C---:B------:R-:W-:Y:S01]  /*0830*/  FFMA R8, R5.reuse, R8, R12 ;  /* 0x0000000805087223 */ /* 0x040fe2000000000c */
[----:B0-----:R-:W-:Y:S01]  /*0840*/  I2FP.F32.S32 R16, R2 ;  /* 0x0000000200107245 */ /* 0x001fe20000201400 */
[----:B------:R-:W-:-:S04]  /*0850*/  FFMA R5, R5, R0, RZ ;  /* 0x0000000005057223 */ /* 0x000fc800000000ff */
[----:B------:R-:W-:Y:S01]  /*0860*/  FFMA R3, R16, -1.5707962512969970703, R11 ;  /* 0xbfc90fda10037823 */ /* 0x000fe2000000000b */
[----:B------:R-:W-:-:S03]  /*0870*/  FFMA R9, R5, R8, R0 ;  /* 0x0000000805097223 */ /* 0x000fc60000000000 */
[----:B------:R-:W-:Y:S01]  /*0880*/  FFMA R3, R16, -7.5497894158615963534e-08, R3 ;  /* 0xb3a2216810037823 */ /* 0x000fe20000000003 */
[----:B------:R-:W-:-:S03]  /*0890*/  @P1 FADD R9, RZ, -R9 ;  /* 0x80000009ff091221 */ /* 0x000fc60000000000 */
[----:B------:R-:W-:Y:S01]  /*08a0*/  FFMA R0, R16, -5.3903029534742383927e-15, R3 ;  /* 0xa7c234c510007823 */ /* 0x000fe20000000003 */
[----:B------:R-:W-:Y:S06]  /*08b0*/  @!P0 BRA `(.L_x_8) ;  /* 0x0000000000dc8947 */ /* 0x000fec0003800000 */
        /* <DEDUP_REMOVED lines=11> */
.L_x_9:
        /* <DEDUP_REMOVED lines=44> */
.L_x_8:
[----:B------:R-:W-:Y:S05]  /*0c30*/  BSYNC.RECONVERGENT B0 ;  /* 0x0000000000007941 */ /* 0x000fea0003800200 */
.L_x_7:
[----:B------:R-:W-:Y:S01]  /*0c40*/  FMUL R11, R0, R0 ;  /* 0x00000000000b7220 */ /* 0x000fe20000400000 */
[C---:B------:R-:W-:Y:S01]  /*0c50*/  LOP3.LUT R3, R2.reuse, 0x1, RZ, 0xc0, !PT ;  /* 0x0000000102037812 */ /* 0x040fe200078ec0ff */
[----:B------:R-:W-:Y:S01]  /*0c60*/  IMAD.MOV.U32 R8, RZ, RZ, 0x3c0885e4 ;  /* 0x3c0885e4ff087424 */ /* 0x000fe200078e00ff */
[----:B------:R-:W0:Y:S01]  /*0c70*/  LDCU UR4, c[0x0][0x388] ;  /* 0x00007100ff0477ac */ /* 0x000e220008000800 */
[----:B------:R-:W-:Y:S01]  /*0c80*/  FFMA R14, R11, R14, -0.0013887860113754868507 ;  /* 0xbab607ed0b0e7423 */ /* 0x000fe2000000000e */
[----:B------:R-:W-:Y:S01]  /*0c90*/  ISETP.NE.U32.AND P0, PT, R3, 0x1, PT ;  /* 0x000000010300780c */ /* 0x000fe20003f05070 */
[----:B------:R-:W-:Y:S02]  /*0ca0*/  VIADD R5, R2, 0x1 ;  /* 0x0000000102057836 */ /* 0x000fe40000000000 */
[----:B------:R-:W1:Y:S01]  /*0cb0*/  LDC.64 R2, c[0x0][0x380] ;  /* 0x0000e000ff027b82 */ /* 0x000e620000000a00 */
[----:B------:R-:W-:Y:S01]  /*0cc0*/  IMAD.MOV.U32 R12, RZ, RZ, 0x3e2aaaa8 ;  /* 0x3e2aaaa8ff0c7424 */ /* 0x000fe200078e00ff */
[----:B------:R-:W-:-:S02]  /*0cd0*/  FSEL R14, R14, -0.00019574658654164522886, P0 ;  /* 0xb94d41530e0e7808 */ /* 0x000fc40000000000 */
[----:B------:R-:W-:Y:S02]  /*0ce0*/  FSEL R8, R8, 0.041666727513074874878, !P0 ;  /* 0x3d2aaabb08087808 */ /* 0x000fe40004000000 */
[----:B------:R-:W-:Y:S02]  /*0cf0*/  LOP3.LUT P1, RZ, R5, 0x2, RZ, 0xc0, !PT ;  /* 0x0000000205ff7812 */ /* 0x000fe4000782c0ff */
[----:B------:R-:W-:Y:S01]  /*0d00*/  FSEL R5, -R12, -0.4999999701976776123, !P0 ;  /* 0xbeffffff0c057808 */ /* 0x000fe20004000100 */
[----:B------:R-:W-:Y:S01]  /*0d10*/  FFMA R8, R11, R14, R8 ;  /* 0x0000000e0b087223 */ /* 0x000fe20000000008 */
[----:B------:R-:W-:-:S03]  /*0d20*/  FSEL R0, R0, 1, !P0 ;  /* 0x3f80000000007808 */ /* 0x000fc60004000000 */
[C---:B------:R-:W-:Y:S02]  /*0d30*/  FFMA R5, R11.reuse, R8, R5 ;  /* 0x000000080b057223 */ /* 0x040fe40000000005 */
[----:B------:R-:W-:-:S04]  /*0d40*/  FFMA R11, R11, R0, RZ ;  /* 0x000000000b0b7223 */ /* 0x000fc800000000ff */
[----:B------:R-:W-:Y:S01]  /*0d50*/  FFMA R0, R11, R5, R0 ;  /* 0x000000050b007223 */ /* 0x000fe20000000000 */
[----:B0-----:R-:W-:Y:S02]  /*0d60*/  IMAD R5, R10, UR4, R7 ;  /* 0x000000040a057c24 */ /* 0x001fe4000f8e0207 */
[----:B------:R-:W-:Y:S02]  /*0d70*/  IMAD.MOV.U32 R7, RZ, RZ, 0x3f800000 ;  /* 0x3f800000ff077424 */ /* 0x000fe400078e00ff */
[----:B------:R-:W-:Y:S01]  /*0d80*/  @P1 FADD R0, RZ, -R0 ;  /* 0x80000000ff001221 */ /* 0x000fe20000000000 */
[----:B-1----:R-:W-:-:S04]  /*0d90*/  IMAD.WIDE.U32 R2, R5, 0x10, R2 ;  /* 0x0000001005027825 */ /* 0x002fc800078e0002 */
[----:B------:R-:W-:-:S05]  /*0da0*/  FMUL.D2 R5, R9, R0 ;  /* 0x0000000009057220 */ /* 0x000fca0000300000 */
[----:B------:R-:W-:Y:S01]  /*0db0*/  STG.E.128 desc[UR6][R2.64], R4 ;  /* 0x0000000402007986 */ /* 0x000fe2000c101d06 */
[----:B------:R-:W-:Y:S05]  /*0dc0*/  EXIT ;  /* 0x000000000000794d */ /* 0x000fea0003800000 */
        .weak           $__internal_0_$__cuda_sm3x_div_rn_noftz_f32_slowpath
        .type           $__internal_0_$__cuda_sm3x_div_rn_noftz_f32_slowpath,@function
        .size           $__internal_0_$__cuda_sm3x_div_rn_noftz_f32_slowpath,(.L_x_22 - $__internal_0_$__cuda_sm3x_div_rn_noftz_f32_slowpath)
$__internal_0_$__cuda_sm3x_div_rn_noftz_f32_slowpath:
[----:B------:R-:W-:Y:S01]  /*0dd0*/  SHF.R.U32.HI R6, RZ, 0x17, R3 ;  /* 0x00000017ff067819 */ /* 0x000fe20000011603 */
[----:B------:R-:W-:Y:S01]  /*0de0*/  BSSY.RECONVERGENT B1, `(.L_x_10) ;  /* 0x0000062000017945 */ /* 0x000fe20003800200 */
[----:B------:R-:W-:Y:S02]  /*0df0*/  SHF.R.U32.HI R5, RZ, 0x17, R0 ;  /* 0x00000017ff057819 */ /* 0x000fe40000011600 */
[----:B------:R-:W-:Y:S02]  /*0e00*/  LOP3.LUT R12, R6, 0xff, RZ, 0xc0, !PT ;  /* 0x000000ff060c7812 */ /* 0x000fe400078ec0ff */
[----:B------:R-:W-:-:S03]  /*0e10*/  LOP3.LUT R11, R5, 0xff, RZ, 0xc0, !PT ;  /* 0x000000ff050b7812 */ /* 0x000fc600078ec0ff */
[----:B------:R-:W-:Y:S02]  /*0e20*/  VIADD R8, R12, 0xffffffff ;  /* 0xffffffff0c087836 */ /* 0x000fe40000000000 */
[----:B------:R-:W-:-:S03]  /*0e30*/  VIADD R6, R11, 0xffffffff ;  /* 0xffffffff0b067836 */ /* 0x000fc60000000000 */
[----:B------:R-:W-:-:S04]  /*0e40*/  ISETP.GT.U32.AND P0, PT, R8, 0xfd, PT ;  /* 0x000000fd0800780c */ /* 0x000fc80003f04070 */
[----:B------:R-:W-:-:S13]  /*0e50*/  ISETP.GT.U32.OR P0, PT, R6, 0xfd, P0 ;  /* 0x000000fd0600780c */ /* 0x000fda0000704470 */
[----:B------:R-:W-:Y:S01]  /*0e60*/  @!P0 IMAD.MOV.U32 R5, RZ, RZ, RZ ;  /* 0x000000ffff058224 */ /* 0x000fe200078e00ff */
[----:B------:R-:W-:Y:S06]  /*0e70*/  @!P0 BRA `(.L_x_11) ;  /* 0x00000000005c8947 */ /* 0x000fec0003800000 */
[----:B------:R-:W-:Y:S02]  /*0e80*/  FSETP.GTU.FTZ.AND P0, PT, |R0|, +INF , PT ;  /* 0x7f8000000000780b */ /* 0x000fe40003f1c200 */
[----:B------:R-:W-:-:S04]  /*0e90*/  FSETP.GTU.FTZ.AND P1, PT, |R3|, +INF , PT ;  /* 0x7f8000000300780b */ /* 0x000fc80003f3c200 */
[----:B------:R-:W-:-:S13]  /*0ea0*/  PLOP3.LUT P0, PT, P0, P1, PT, 0xf8, 0x8f ;  /* 0x00000000008f781c */ /* 0x000fda0000703f70 */
[----:B------:R-:W-:Y:S05]  /*0eb0*/  @P0 BRA `(.L_x_12) ;  /* 0x00000004004c0947 */ /* 0x000fea0003800000 */
[----:B------:R-:W-:-:S13]  /*0ec0*/  LOP3.LUT P0, RZ, R3, 0x7fffffff, R0, 0xc8, !PT ;  /* 0x7fffffff03ff7812 */ /* 0x000fda000780c800 */
[----:B------:R-:W-:Y:S05]  /*0ed0*/  @!P0 BRA `(.L_x_13) ;  /* 0x00000004003c8947 */ /* 0x000fea0003800000 */
[C---:B------:R-:W-:Y:S02]  /*0ee0*/  FSETP.NEU.FTZ.AND P2, PT, |R0|.reuse, +INF , PT ;  /* 0x7f8000000000780b */ /* 0x040fe40003f5d200 */
[----:B------:R-:W-:Y:S02]  /*0ef0*/  FSETP.NEU.FTZ.AND P1, PT, |R3|, +INF , PT ;  /* 0x7f8000000300780b */ /* 0x000fe40003f3d200 */
[----:B------:R-:W-:-:S11]  /*0f00*/  FSETP.NEU.FTZ.AND P0, PT, |R0|, +INF , PT ;  /* 0x7f8000000000780b */ /* 0x000fd60003f1d200 */
[----:B------:R-:W-:Y:S05]  /*0f10*/  @!P1 BRA !P2, `(.L_x_13) ;  /* 0x00000004002c9947 */ /* 0x000fea0005000000 */
[----:B------:R-:W-:-:S04]  /*0f20*/  LOP3.LUT P2, RZ, R0, 0x7fffffff, RZ, 0xc0, !PT ;  /* 0x7fffffff00ff7812 */ /* 0x000fc8000784c0ff */
[----:B------:R-:W-:-:S13]  /*0f30*/  PLOP3.LUT P1, PT, P1, P2, PT, 0x2f, 0xf2 ;  /* 0x0000000000f2781c */ /* 0x000fda0000f24577 */
[----:B------:R-:W-:Y:S05]  /*0f40*/  @P1 BRA `(.L_x_14) ;  /* 0x0000000400181947 */ /* 0x000fea0003800000 */
[----:B------:R-:W-:-:S04]  /*0f50*/  LOP3.LUT P1, RZ, R3, 0x7fffffff, RZ, 0xc0, !PT ;  /* 0x7fffffff03ff7812 */ /* 0x000fc8000782c0ff */
[----:B------:R-:W-:-:S13]  /*0f60*/  PLOP3.LUT P0, PT, P0, P1, PT, 0x2f, 0xf2 ;  /* 0x0000000000f2781c */ /* 0x000fda0000702577 */
[----:B------:R-:W-:Y:S05]  /*0f70*/  @P0 BRA `(.L_x_15) ;  /* 0x0000000400000947 */ /* 0x000fea0003800000 */
[----:B------:R-:W-:Y:S02]  /*0f80*/  ISETP.GE.AND P0, PT, R6, RZ, PT ;  /* 0x000000ff0600720c */ /* 0x000fe40003f06270 */
[----:B------:R-:W-:-:S11]  /*0f90*/  ISETP.GE.AND P1, PT, R8, RZ, PT ;  /* 0x000000ff0800720c */ /* 0x000fd60003f26270 */
[----:B------:R-:W-:Y:S02]  /*0fa0*/  @P0 IMAD.MOV.U32 R5, RZ, RZ, RZ ;  /* 0x000000ffff050224 */ /* 0x000fe400078e00ff */
[----:B------:R-:W-:Y:S01]  /*0fb0*/  @!P0 FFMA R0, R0, 1.84467440737095516160e+19, RZ ;  /* 0x5f80000000008823 */ /* 0x000fe200000000ff */
[----:B------:R-:W-:Y:S02]  /*0fc0*/  @!P0 IMAD.MOV.U32 R5, RZ, RZ, -0x40 ;  /* 0xffffffc0ff058424 */ /* 0x000fe400078e00ff */
[----:B------:R-:W-:Y:S02]  /*0fd0*/  @!P1 FFMA R3, R3, 1.84467440737095516160e+19, RZ ;  /* 0x5f80000003039823 */ /* 0x000fe400000000ff */
[----:B------:R-:W-:-:S07]  /*0fe0*/  @!P1 VIADD R5, R5, 0x40 ;  /* 0x0000004005059836 */ /* 0x000fce0000000000 */
.L_x_11:
[----:B------:R-:W-:Y:S01]  /*0ff0*/  LEA R6, R12, 0xc0800000, 0x17 ;  /* 0xc08000000c067811 */ /* 0x000fe200078eb8ff */
[----:B------:R-:W-:Y:S04]  /*1000*/  BSSY.RECONVERGENT B2, `(.L_x_16) ;  /* 0x0000036000027945 */ /* 0x000fe80003800200 */
[----:B------:R-:W-:Y:S02]  /*1010*/  IMAD.IADD R6, R3, 0x1, -R6 ;  /* 0x0000000103067824 */ /* 0x000fe400078e0a06 */
[----:B------:R-:W-:Y:S02]  /*1020*/  VIADD R3, R11, 0xffffff81 ;  /* 0xffffff810b037836 */ /* 0x000fe40000000000 */
[----:B------:R0:W1:Y:S01]  /*1030*/  MUFU.RCP R8, R6 ;  /* 0x0000000600087308 */ /* 0x0000620000001000 */
[----:B------:R-:W-:Y:S01]  /*1040*/  FADD.FTZ R9, -R6, -RZ ;  /* 0x800000ff06097221 */ /* 0x000fe20000010100 */
[C---:B------:R-:W-:Y:S01]  /*1050*/  IMAD R0, R3.reuse, -0x800000, R0 ;  /* 0xff80000003007824 */ /* 0x040fe200078e0200 */
[----:B0-----:R-:W-:-:S05]  /*1060*/  IADD3 R6, PT, PT, R3, 0x7f, -R12 ;  /* 0x0000007f03067810 */ /* 0x001fca0007ffe80c */
[----:B------:R-:W-:Y:S02]  /*1070*/  IMAD.IADD R6, R6, 0x1, R5 ;  /* 0x0000000106067824 */ /* 0x000fe400078e0205 */
[----:B-1----:R-:W-:-:S04]  /*1080*/  FFMA R11, R8, R9, 1 ;  /* 0x3f800000080b7423 */ /* 0x002fc80000000009 */
[----:B------:R-:W-:-:S04]  /*1090*/  FFMA R13, R8, R11, R8 ;  /* 0x0000000b080d7223 */ /* 0x000fc80000000008 */
[----:B------:R-:W-:-:S04]  /*10a0*/  FFMA R8, R0, R13, RZ ;  /* 0x0000000d00087223 */ /* 0x000fc800000000ff */
[----:B------:R-:W-:-:S04]  /*10b0*/  FFMA R11, R9, R8, R0 ;  /* 0x00000008090b7223 */ /* 0x000fc80000000000 */
[----:B------:R-:W-:-:S04]  /*10c0*/  FFMA R8, R13, R11, R8 ;  /* 0x0000000b0d087223 */ /* 0x000fc80000000008 */
[----:B------:R-:W-:-:S04]  /*10d0*/  FFMA R9, R9, R8, R0 ;  /* 0x0000000809097223 */ /* 0x000fc80000000000 */
[----:B------:R-:W-:-:S05]  /*10e0*/  FFMA R0, R13, R9, R8 ;  /* 0x000000090d007223 */ /* 0x000fca0000000008 */
[----:B------:R-:W-:-:S04]  /*10f0*/  SHF.R.U32.HI R3, RZ, 0x17, R0 ;  /* 0x00000017ff037819 */ /* 0x000fc80000011600 */
[----:B------:R-:W-:-:S05]  /*1100*/  LOP3.LUT R3, R3, 0xff, RZ, 0xc0, !PT ;  /* 0x000000ff03037812 */ /* 0x000fca00078ec0ff */
[----:B------:R-:W-:-:S04]  /*1110*/  IMAD.IADD R11, R3, 0x1, R6 ;  /* 0x00000001030b7824 */ /* 0x000fc800078e0206 */
[----:B------:R-:W-:-:S05]  /*1120*/  VIADD R3, R11, 0xffffffff ;  /* 0xffffffff0b037836 */ /* 0x000fca0000000000 */
[----:B------:R-:W-:-:S13]  /*1130*/  ISETP.GE.U32.AND P0, PT, R3, 0xfe, PT ;  /* 0x000000fe0300780c */ /* 0x000fda0003f06070 */
[----:B------:R-:W-:Y:S05]  /*1140*/  @!P0 BRA `(.L_x_17) ;  /* 0x0000000000808947 */ /* 0x000fea0003800000 */
[----:B------:R-:W-:-:S13]  /*1150*/  ISETP.GT.AND P0, PT, R11, 0xfe, PT ;  /* 0x000000fe0b00780c */ /* 0x000fda0003f04270 */
[----:B------:R-:W-:Y:S05]  /*1160*/  @P0 BRA `(.L_x_18) ;  /* 0x00000000006c0947 */ /* 0x000fea0003800000 */
[----:B------:R-:W-:-:S13]  /*1170*/  ISETP.GE.AND P0, PT, R11, 0x1, PT ;  /* 0x000000010b00780c */ /* 0x000fda0003f06270 */
[----:B------:R-:W-:Y:S05]  /*1180*/  @P0 BRA `(.L_x_19) ;  /* 0x0000000000740947 */ /* 0x000fea0003800000 */
[----:B------:R-:W-:Y:S02]  /*1190*/  ISETP.GE.AND P0, PT, R11, -0x18, PT ;  /* 0xffffffe80b00780c */ /* 0x000fe40003f06270 */
[----:B------:R-:W-:-:S11]  /*11a0*/  LOP3.LUT R0, R0, 0x80000000, RZ, 0xc0, !PT ;  /* 0x8000000000007812 */ /* 0x000fd600078ec0ff */
[----:B------:R-:W-:Y:S05]  /*11b0*/  @!P0 BRA `(.L_x_19) ;  /* 0x0000000000688947 */ /* 0x000fea0003800000 */
[CCC-:B------:R-:W-:Y:S01]  /*11c0*/  FFMA.RZ R3, R13.reuse, R9.reuse, R8.reuse ;  /* 0x000000090d037223 */ /* 0x1c0fe2000000c008 */
[-CC-:B------:R-:W-:Y:S01]  /*11d0*/  FFMA.RM R6, R13, R9.reuse, R8.reuse ;  /* 0x000000090d067223 */ /* 0x180fe20000004008 */
[C---:B------:R-:W-:Y:S02]  /*11e0*/  ISETP.NE.AND P2, PT, R11.reuse, RZ, PT ;  /* 0x000000ff0b00720c */ /* 0x040fe40003f45270 */
[----:B------:R-:W-:Y:S02]  /*11f0*/  ISETP.NE.AND P1, PT, R11, RZ, PT ;  /* 0x000000ff0b00720c */ /* 0x000fe40003f25270 */
[----:B------:R-:W-:Y:S01]  /*1200*/  LOP3.LUT R5, R3, 0x7fffff, RZ, 0xc0, !PT ;  /* 0x007fffff03057812 */ /* 0x000fe200078ec0ff */
[----:B------:R-:W-:Y:S01]  /*1210*/  FFMA.RP R3, R13, R9, R8 ;  /* 0x000000090d037223 */ /* 0x000fe20000008008 */
[----:B------:R-:W-:Y:S02]  /*1220*/  VIADD R8, R11, 0x20 ;  /* 0x000000200b087836 */ /* 0x000fe40000000000 */
[----:B------:R-:W-:Y:S01]  /*1230*/  LOP3.LUT R5, R5, 0x800000, RZ, 0xfc, !PT ;  /* 0x0080000005057812 */ /* 0x000fe200078efcff */
[----:B------:R-:W-:Y:S01]  /*1240*/  IMAD.MOV R9, RZ, RZ, -R11 ;  /* 0x000000ffff097224 */ /* 0x000fe200078e0a0b */
[----:B------:R-:W-:-:S02]  /*1250*/  FSETP.NEU.FTZ.AND P0, PT, R3, R6, PT ;  /* 0x000000060300720b */ /* 0x000fc40003f1d000 */
[----:B------:R-:W-:Y:S02]  /*1260*/  SHF.L.U32 R8, R5, R8, RZ ;  /* 0x0000000805087219 */ /* 0x000fe400000006ff */
[----:B------:R-:W-:Y:S02]  /*1270*/  SEL R6, R9, RZ, P2 ;  /* 0x000000ff09067207 */ /* 0x000fe40001000000 */
[----:B------:R-:W-:Y:S02]  /*1280*/  ISETP.NE.AND P1, PT, R8, RZ, P1 ;  /* 0x000000ff0800720c */ /* 0x000fe40000f25270 */
[----:B------:R-:W-:Y:S02]  /*1290*/  SHF.R.U32.HI R6, RZ, R6, R5 ;  /* 0x00000006ff067219 */ /* 0x000fe40000011605 */
[----:B------:R-:W-:Y:S02]  /*12a0*/  PLOP3.LUT P0, PT, P0, P1, PT, 0xf8, 0x8f ;  /* 0x00000000008f781c */ /* 0x000fe40000703f70 */
[----:B------:R-:W-:-:S02]  /*12b0*/  SHF.R.U32.HI R8, RZ, 0x1, R6 ;  /* 0x00000001ff087819 */ /* 0x000fc40000011606 */
[----:B------:R-:W-:-:S04]  /*12c0*/  SEL R3, RZ, 0x1, !P0 ;  /* 0x00000001ff037807 */ /* 0x000fc80004000000 */
[----:B------:R-:W-:-:S04]  /*12d0*/  LOP3.LUT R3, R3, 0x1, R8, 0xf8, !PT ;  /* 0x0000000103037812 */ /* 0x000fc800078ef808 */
[----:B------:R-:W-:-:S05]  /*12e0*/  LOP3.LUT R3, R3, R6, RZ, 0xc0, !PT ;  /* 0x0000000603037212 */ /* 0x000fca00078ec0ff */
[----:B------:R-:W-:-:S05]  /*12f0*/  IMAD.IADD R3, R8, 0x1, R3 ;  /* 0x0000000108037824 */ /* 0x000fca00078e0203 */
[----:B------:R-:W-:Y:S01]  /*1300*/  LOP3.LUT R0, R3, R0, RZ, 0xfc, !PT ;  /* 0x0000000003007212 */ /* 0x000fe200078efcff */
[----:B------:R-:W-:Y:S06]  /*1310*/  BRA `(.L_x_19) ;  /* 0x0000000000107947 */ /* 0x000fec0003800000 */
.L_x_18:
[----:B------:R-:W-:-:S04]  /*1320*/  LOP3.LUT R0, R0, 0x80000000, RZ, 0xc0, !PT ;  /* 0x8000000000007812 */ /* 0x000fc800078ec0ff */
[----:B------:R-:W-:Y:S01]  /*1330*/  LOP3.LUT R0, R0, 0x7f800000, RZ, 0xfc, !PT ;  /* 0x7f80000000007812 */ /* 0x000fe200078efcff */
[----:B------:R-:W-:Y:S06]  /*1340*/  BRA `(.L_x_19) ;  /* 0x0000000000047947 */ /* 0x000fec0003800000 */
.L_x_17:
[----:B------:R-:W-:-:S07]  /*1350*/  IMAD R0, R6, 0x800000, R0 ;  /* 0x0080000006007824 */ /* 0x000fce00078e0200 */
.L_x_19:
[----:B------:R-:W-:Y:S05]  /*1360*/  BSYNC.RECONVERGENT B2 ;  /* 0x0000000000027941 */ /* 0x000fea0003800200 */
.L_x_16:
[----:B------:R-:W-:Y:S05]  /*1370*/  BRA `(.L_x_20) ;  /* 0x0000000000207947 */ /* 0x000fea0003800000 */
.L_x_15:
[----:B------:R-:W-:-:S04]  /*1380*/  LOP3.LUT R0, R3, 0x80000000, R0, 0x48, !PT ;  /* 0x8000000003007812 */ /* 0x000fc800078e4800 */
[----:B------:R-:W-:Y:S01]  /*1390*/  LOP3.LUT R0, R0, 0x7f800000, RZ, 0xfc, !PT ;  /* 0x7f80000000007812 */ /* 0x000fe200078efcff */
[----:B------:R-:W-:Y:S06]  /*13a0*/  BRA `(.L_x_20) ;  /* 0x0000000000147947 */ /* 0x000fec0003800000 */
.L_x_14:
[----:B------:R-:W-:Y:S01]  /*13b0*/  LOP3.LUT R0, R3, 0x80000000, R0, 0x48, !PT ;  /* 0x8000000003007812 */ /* 0x000fe200078e4800 */
[----:B------:R-:W-:Y:S06]  /*13c0*/  BRA `(.L_x_20) ;  /* 0x00000000000c7947 */ /* 0x000fec0003800000 */
.L_x_13:
[----:B------:R-:W0:Y:S01]  /*13d0*/  MUFU.RSQ R0, -QNAN ;  /* 0xffc0000000007908 */ /* 0x000e220000001400 */
[----:B------:R-:W-:Y:S05]  /*13e0*/  BRA `(.L_x_20) ;  /* 0x0000000000047947 */ /* 0x000fea0003800000 */
.L_x_12:
[----:B------:R-:W-:-:S07]  /*13f0*/  FADD.FTZ R0, R0, R3 ;  /* 0x0000000300007221 */ /* 0x000fce0000010000 */
.L_x_20:
[----:B------:R-:W-:Y:S05]  /*1400*/  BSYNC.RECONVERGENT B1 ;  /* 0x0000000000017941 */ /* 0x000fea0003800200 */
.L_x_10:
[----:B------:R-:W-:-:S04]  /*1410*/  IMAD.MOV.U32 R3, RZ, RZ, 0x0 ;  /* 0x00000000ff037424 */ /* 0x000fc800078e00ff */
[----:B0-----:R-:W-:Y:S05]  /*1420*/  RET.REL.NODEC R2 `(_Z15sinewave_kernelP6float4jjf) ;  /* 0xffffffe802f47950 */ /* 0x001fea0003c3ffff */
.L_x_21:
[----:B------:R-:W-:-:S00]  /*1430*/  BRA `(.L_x_21) ;  /* 0xfffffffc00fc7947 */ /* 0x000fc0000383ffff */
[----:B------:R-:W-:-:S00]  /*1440*/  NOP ;  /* 0x0000000000007918 */ /* 0x000fc00000000000 */
        /* <DEDUP_REMOVED lines=11> */
.L_x_22:


//--------------------- .nv.global.init           --------------------------
	.section	.nv.global.init,"aw",@progbits
	.align	4
.nv.global.init:
	.type		__cudart_i2opi_f,@object
	.size		__cudart_i2opi_f,(.L_0 - __cudart_i2opi_f)
__cudart_i2opi_f:
        /*0000*/ 	.byte	0x41, 0x90, 0x43, 0x3c, 0x99, 0x95, 0x62, 0xdb, 0xc0, 0xdd, 0x34, 0xf5, 0xd1, 0x57, 0x27, 0xfc
        /*0010*/ 	.byte	0x29, 0x15, 0x44, 0x4e, 0x6e, 0x83, 0xf9, 0xa2
.L_0:


//--------------------- .nv.shared.reserved.0     --------------------------
	.section	.nv.shared.reserved.0,"aw",@nobits
	.weak		__nv_reservedSMEM_offset_0_alias
	.size		__nv_reservedSMEM_offset_0_alias, 0, 64
	.other		__nv_reservedSMEM_offset_0_alias,@"STO_CUDA_RESERVED_SHARED STV_DEFAULT"
__nv_reservedSMEM_offset_0_alias:
	.zero		0
	.zero		64


//--------------------- .nv.constant0._Z15sinewave_kernelP6float4jjf --------------------------
	.section	.nv.constant0._Z15sinewave_kernelP6float4jjf,"a",@progbits
	.sectionflags	@""
	.align	4
.nv.constant0._Z15sinewave_kernelP6float4jjf:
	.zero		916


//--------------------- SYMBOLS --------------------------

	.type		.nv.reservedSmem.offset0,@object
	.size		.nv.reservedSmem.offset0,0x4
